	.headerflags	@"EF_CUDA_TEXMODE_UNIFIED EF_CUDA_64BIT_ADDRESS EF_CUDA_ACCELERATORS EF_CUDA_SM90 EF_CUDA_VIRTUAL_SM(EF_CUDA_SM90)"
	.elftype	@"ET_EXEC"


//--------------------- .nv.info                  --------------------------
	.section	.nv.info,"",@"SHT_CUDA_INFO"
	.align	4


	//----- nvinfo : EIATTR_REGCOUNT
	.align		4
        /*0000*/ 	.byte	0x04, 0x2f
        /*0002*/ 	.short	(.L_1 - .L_0)
	.align		4
.L_0:
        /*0004*/ 	.word	index@(triton_poi_fused_convolution_relu_3)
        /*0008*/ 	.word	0x0000000c


	//----- nvinfo : EIATTR_MIN_STACK_SIZE
	.align		4
.L_1:
        /*000c*/ 	.byte	0x04, 0x12
        /*000e*/ 	.short	(.L_3 - .L_2)
	.align		4
.L_2:
        /*0010*/ 	.word	index@(triton_poi_fused_convolution_relu_3)
        /*0014*/ 	.word	0x00000000


	//----- nvinfo : EIATTR_FRAME_SIZE
	.align		4
.L_3:
        /*0018*/ 	.byte	0x04, 0x11
        /*001a*/ 	.short	(.L_5 - .L_4)
	.align		4
.L_4:
        /*001c*/ 	.word	index@(triton_poi_fused_convolution_relu_3)
        /*0020*/ 	.word	0x00000000


	//----- nvinfo : EIATTR_MIN_STACK_SIZE
	.align		4
.L_5:
        /*0024*/ 	.byte	0x04, 0x12
        /*0026*/ 	.short	(.L_7 - .L_6)
	.align		4
.L_6:
        /*0028*/ 	.word	index@(triton_poi_fused_convolution_relu_3)
        /*002c*/ 	.word	0x00000000
.L_7:


//--------------------- .nv.info.triton_poi_fused_convolution_relu_3 --------------------------
	.section	.nv.info.triton_poi_fused_convolution_relu_3,"",@"SHT_CUDA_INFO"
	.sectionflags	@""
	.align	4


	//----- nvinfo : EIATTR_CUDA_API_VERSION
	.align		4
        /*0000*/ 	.byte	0x04, 0x37
        /*0002*/ 	.short	(.L_9 - .L_8)
.L_8:
        /*0004*/ 	.word	0x0000007c


	//----- nvinfo : EIATTR_KPARAM_INFO
	.align		4
.L_9:
        /*0008*/ 	.byte	0x04, 0x17
        /*000a*/ 	.short	(.L_11 - .L_10)
.L_10:
        /*000c*/ 	.word	0x00000000
        /*0010*/ 	.short	0x0002
        /*0012*/ 	.short	0x0010
        /*0014*/ 	.byte	0x00, 0xf0, 0x11, 0x00


	//----- nvinfo : EIATTR_KPARAM_INFO
	.align		4
.L_11:
        /*0018*/ 	.byte	0x04, 0x17
        /*001a*/ 	.short	(.L_13 - .L_12)
.L_12:
        /*001c*/ 	.word	0x00000000
        /*0020*/ 	.short	0x0001
        /*0022*/ 	.short	0x0008
        /*0024*/ 	.byte	0x00, 0xf4, 0x21, 0x00


	//----- nvinfo : EIATTR_KPARAM_INFO
	.align		4
.L_13:
        /*0028*/ 	.byte	0x04, 0x17
        /*002a*/ 	.short	(.L_15 - .L_14)
.L_14:
        /*002c*/ 	.word	0x00000000
        /*0030*/ 	.short	0x0000
        /*0032*/ 	.short	0x0000
        /*0034*/ 	.byte	0x00, 0xf4, 0x21, 0x00


	//----- nvinfo : EIATTR_SPARSE_MMA_MASK
	.align		4
.L_15:
        /*0038*/ 	.byte	0x03, 0x50
        /*003a*/ 	.short	0x0000


	//----- nvinfo : EIATTR_MAXREG_COUNT
	.align		4
        /*003c*/ 	.byte	0x03, 0x1b
        /*003e*/ 	.short	0x00ff


	//----- nvinfo : EIATTR_EXIT_INSTR_OFFSETS
	.align		4
        /*0040*/ 	.byte	0x04, 0x1c
        /*0042*/ 	.short	(.L_17 - .L_16)


	//   ....[0]....
.L_16:
        /*0044*/ 	.word	0x000001b0


	//----- nvinfo : EIATTR_REQNTID
	.align		4
.L_17:
        /*0048*/ 	.byte	0x04, 0x10
        /*004a*/ 	.short	(.L_19 - .L_18)
.L_18:
        /*004c*/ 	.word	0x00000080
        /*0050*/ 	.word	0x00000001
        /*0054*/ 	.word	0x00000001


	//----- nvinfo : EIATTR_CBANK_PARAM_SIZE
	.align		4
.L_19:
        /*0058*/ 	.byte	0x03, 0x19
        /*005a*/ 	.short	0x0014


	//----- nvinfo : EIATTR_PARAM_CBANK
	.align		4
        /*005c*/ 	.byte	0x04, 0x0a
        /*005e*/ 	.short	(.L_21 - .L_20)
	.align		4
.L_20:
        /*0060*/ 	.word	index@(.nv.constant0.triton_poi_fused_convolution_relu_3)
        /*0064*/ 	.short	0x0210
        /*0066*/ 	.short	0x0014


	//----- nvinfo : EIATTR_SW_WAR
	.align		4
.L_21:
        /*0068*/ 	.byte	0x04, 0x36
        /*006a*/ 	.short	(.L_23 - .L_22)
.L_22:
        /*006c*/ 	.word	0x00000008
.L_23:


//--------------------- .nv.callgraph             --------------------------
	.section	.nv.callgraph,"",@"SHT_CUDA_CALLGRAPH"
	.align	4
	.sectionentsize	8
	.align		4
        /*0000*/ 	.word	0x00000000
	.align		4
        /*0004*/ 	.word	0xffffffff
	.align		4
        /*0008*/ 	.word	0x00000000
	.align		4
        /*000c*/ 	.word	0xfffffffe
	.align		4
        /*0010*/ 	.word	0x00000000
	.align		4
        /*0014*/ 	.word	0xfffffffd
	.align		4
        /*0018*/ 	.word	0x00000000
	.align		4
        /*001c*/ 	.word	0xfffffffc


//--------------------- .text.triton_poi_fused_convolution_relu_3 --------------------------
	.section	.text.triton_poi_fused_convolution_relu_3,"ax",@progbits
	.align	128
        .global         triton_poi_fused_convolution_relu_3
        .type           triton_poi_fused_convolution_relu_3,@function
        .size           triton_poi_fused_convolution_relu_3,(.L_x_1 - triton_poi_fused_convolution_relu_3)
        .other          triton_poi_fused_convolution_relu_3,@"STO_CUDA_ENTRY STV_DEFAULT"
triton_poi_fused_convolution_relu_3:
.text.triton_poi_fused_convolution_relu_3:
[----:B------:R-:W-:Y:S01]  /*0000*/  LDC R1, c[0x0][0x28] ;  /* 0x00000a00ff017b82 */ /* 0x000fe20000000800 */
[----:B------:R-:W1:Y:S07]  /*0010*/  S2R R0, SR_TID.X ;  /* 0x0000000000007919 */ /* 0x000e6e0000002100 */
[----:B------:R-:W2:Y:S01]  /*0020*/  LDC.64 R4, c[0x0][0x218] ;  /* 0x00008600ff047b82 */ /* 0x000ea20000000a00 */
[----:B------:R-:W-:Y:S01]  /*0030*/  ULDC.64 UR4, c[0x0][0x208] ;  /* 0x0000820000047ab9 */ /* 0x000fe20000000a00 */
[----:B------:R-:W3:Y:S06]  /*0040*/  S2R R7, SR_CTAID.X ;  /* 0x0000000000077919 */ /* 0x000eec0000002500 */
[----:B------:R-:W4:Y:S01]  /*0050*/  LDC.64 R2, c[0x0][0x210] ;  /* 0x00008400ff027b82 */ /* 0x000f220000000a00 */
[----:B-1----:R-:W-:Y:S01]  /*0060*/  IMAD.SHL.U32 R0, R0, 0x2, RZ ;  /* 0x0000000200007824 */ /* 0x002fe200078e00ff */
[----:B---3--:R-:W-:-:S04]  /*0070*/  SHF.R.S32.HI R6, RZ, 0x17, R7 ;  /* 0x00000017ff067819 */ /* 0x008fc80000011407 */
[----:B------:R-:W-:Y:S02]  /*0080*/  LOP3.LUT R0, R0, 0xfe, RZ, 0xc0, !PT ;  /* 0x000000fe00007812 */ /* 0x000fe400078ec0ff */
[----:B------:R-:W-:-:S03]  /*0090*/  SGXT R6, R6, 0x1 ;  /* 0x000000010606781a */ /* 0x000fc60000000200 */
[----:B------:R-:W-:-:S04]  /*00a0*/  IMAD R7, R7, 0x100, R0 ;  /* 0x0000010007077824 */ /* 0x000fc800078e0200 */
[----:B----4-:R-:W-:Y:S01]  /*00b0*/  IMAD.WIDE R2, R7, 0x4, R2 ;  /* 0x0000000407027825 */ /* 0x010fe200078e0202 */
[----:B------:R-:W-:-:S04]  /*00c0*/  LEA.HI R6, R6, R7, RZ, 0x8 ;  /* 0x0000000706067211 */ /* 0x000fc800078f40ff */
[----:B------:R-:W-:-:S04]  /*00d0*/  SHF.R.S32.HI R6, RZ, 0x8, R6 ;  /* 0x00000008ff067819 */ /* 0x000fc80000011406 */
[----:B------:R-:W-:-:S04]  /*00e0*/  LEA.HI R0, R6, R6, RZ, 0x5 ;  /* 0x0000000606007211 */ /* 0x000fc800078f28ff */
[----:B------:R-:W-:-:S05]  /*00f0*/  LOP3.LUT R9, R0, 0xffffffe0, RZ, 0xc0, !PT ;  /* 0xffffffe000097812 */ /* 0x000fca00078ec0ff */
[----:B------:R-:W-:Y:S02]  /*0100*/  IMAD.IADD R9, R6, 0x1, -R9 ;  /* 0x0000000106097824 */ /* 0x000fe400078e0a09 */
[----:B------:R-:W3:Y:S02]  /*0110*/  LDG.E.64 R6, desc[UR4][R2.64] ;  /* 0x0000000402067981 */ /* 0x000ee4000c1e1b00 */
[----:B--2---:R-:W-:-:S06]  /*0120*/  IMAD.WIDE R4, R9, 0x4, R4 ;  /* 0x0000000409047825 */ /* 0x004fcc00078e0204 */
[----:B------:R-:W3:Y:S02]  /*0130*/  LDG.E.EL R4, desc[UR4][R4.64] ;  /* 0x0000000404047981 */ /* 0x000ee4000c2e1900 */
[CC--:B---3--:R-:W-:Y:S01]  /*0140*/  FSETP.GEU.AND P0, PT, R6.reuse, -R4.reuse, PT ;  /* 0x800000040600720b */ /* 0x0c8fe20003f0e000 */
[--C-:B------:R-:W-:Y:S01]  /*0150*/  FADD R6, R6, R4.reuse ;  /* 0x0000000406067221 */ /* 0x100fe20000000000 */
[C---:B------:R-:W-:Y:S01]  /*0160*/  FADD R0, R7.reuse, R4 ;  /* 0x0000000407007221 */ /* 0x040fe20000000000 */
[----:B------:R-:W-:-:S03]  /*0170*/  FSETP.GEU.AND P1, PT, R7, -R4, PT ;  /* 0x800000040700720b */ /* 0x000fc60003f2e000 */
[----:B------:R-:W-:Y:S02]  /*0180*/  FSEL R6, R6, RZ, P0 ;  /* 0x000000ff06067208 */ /* 0x000fe40000000000 */
[----:B------:R-:W-:-:S05]  /*0190*/  FSEL R7, R0, RZ, P1 ;  /* 0x000000ff00077208 */ /* 0x000fca0000800000 */
[----:B------:R-:W-:Y:S01]  /*01a0*/  STG.E.64 desc[UR4][R2.64], R6 ;  /* 0x0000000602007986 */ /* 0x000fe2000c101b04 */
[----:B------:R-:W-:Y:S05]  /*01b0*/  EXIT ;  /* 0x000000000000794d */ /* 0x000fea0003800000 */
.L_x_0:
[----:B------:R-:W-:-:S00]  /*01c0*/  BRA `(.L_x_0) ;  /* 0xfffffffc00fc7947 */ /* 0x000fc0000383ffff */
[----:B------:R-:W-:-:S00]  /*01d0*/  NOP ;  /* 0x0000000000007918 */ /* 0x000fc00000000000 */
        /* <DEDUP_REMOVED lines=10> */
.L_x_1:


//--------------------- .nv.constant0.triton_poi_fused_convolution_relu_3 --------------------------
	.section	.nv.constant0.triton_poi_fused_convolution_relu_3,"a",@progbits
	.sectionflags	@""
	.align	4
.nv.constant0.triton_poi_fused_convolution_relu_3:
	.zero		548
